//
// Generated by NVIDIA NVVM Compiler
//
// Compiler Build ID: CL-36424714
// Cuda compilation tools, release 13.0, V13.0.88
// Based on NVVM 20.0.0
//

.version 9.0
.target sm_100
.address_size 64

	// .globl	_Z8printIDsv
.extern .func  (.param .b32 func_retval0) vprintf
(
	.param .b64 vprintf_param_0,
	.param .b64 vprintf_param_1
)
;
.global .align 1 .b8 $str[11] = {84, 104, 114, 101, 97, 100, 32, 37, 100, 10};

.visible .entry _Z8printIDsv()
{
	.local .align 8 .b8 	__local_depot0[8];
	.reg .b64 	%SP;
	.reg .b64 	%SPL;
	.reg .b32 	%r<7>;
	.reg .b64 	%rd<5>;

	mov.u64 	%SPL, __local_depot0;
	cvta.local.u64 	%SP, %SPL;
	add.u64 	%rd1, %SP, 0;
	add.u64 	%rd2, %SPL, 0;
	mov.u32 	%r1, %ctaid.x;
	mov.u32 	%r2, %ntid.x;
	mov.u32 	%r3, %tid.x;
	mad.lo.s32 	%r4, %r1, %r2, %r3;
	st.local.u32 	[%rd2], %r4;
	mov.u64 	%rd3, $str;
	cvta.global.u64 	%rd4, %rd3;
	{ // callseq 0, 0
	.param .b64 param0;
	st.param.b64 	[param0], %rd4;
	.param .b64 param1;
	st.param.b64 	[param1], %rd1;
	.param .b32 retval0;
	call.uni (retval0), 
	vprintf, 
	(
	param0, 
	param1
	);
	ld.param.b32 	%r5, [retval0];
	} // callseq 0
	ret;

}


// ===== COMPILED SASS (sm_100) =====

	.target	sm_100

	.elftype	@"ET_EXEC"


//--------------------- .note.nv.tkinfo           --------------------------
	.section	.note.nv.tkinfo,"",@"SHT_NOTE"
	.sectionflags	@"SHF_NOTE_NV_TKINFO"
	.tkinfo
        /*0018*/ 	.word	0x00000002
        /*0030*/ 	.string	""
        /*0030*/ 	.string	"ptxas"
        /*0030*/ 	.string	"Cuda compilation tools, release 13.0, V13.0.88"
        /*0030*/ 	.string	"Build cuda_13.0.r13.0/compiler.36424714_0"
        /*0030*/ 	.string	"-arch sm_100 -m 64 "



//--------------------- .note.nv.cuinfo           --------------------------
	.section	.note.nv.cuinfo,"",@"SHT_NOTE"
	.sectionflags	@"SHF_NOTE_NV_CUINFO"
        /*0018*/ 	.short	0x0002
        /*001a*/ 	.short	0x0064
        /*001c*/ 	.short	0x0082
	.zero		2


//--------------------- .nv.info                  --------------------------
	.section	.nv.info,"",@"SHT_CUDA_INFO"
	.align	4


	//----- nvinfo : EIATTR_REGCOUNT
	.align		4
        /*0000*/ 	.byte	0x04, 0x2f
        /*0002*/ 	.short	(.L_2 - .L_1)
	.align		4
.L_1:
        /*0004*/ 	.word	index@(_Z8printIDsv)
        /*0008*/ 	.word	0x00000018


	//----- nvinfo : EIATTR_FRAME_SIZE
	.align		4
.L_2:
        /*000c*/ 	.byte	0x04, 0x11
        /*000e*/ 	.short	(.L_4 - .L_3)
	.align		4
.L_3:
        /*0010*/ 	.word	index@(_Z8printIDsv)
        /*0014*/ 	.word	0x00000008


	//----- nvinfo : EIATTR_MIN_STACK_SIZE
	.align		4
.L_4:
        /*0018*/ 	.byte	0x04, 0x12
        /*001a*/ 	.short	(.L_6 - .L_5)
	.align		4
.L_5:
        /*001c*/ 	.word	index@(_Z8printIDsv)
        /*0020*/ 	.word	0x00000008
.L_6:


//--------------------- .nv.compat                --------------------------
	.section	.nv.compat,"",@"SHT_CUDA_COMPAT_INFO"
	.align	4
        /*0000*/ 	.byte	0x02, 0x09, 0x00, 0x00, 0x02, 0x02, 0x01, 0x00, 0x02, 0x05, 0x05, 0x00, 0x03, 0x07, 0x01, 0x01
        /*0010*/ 	.byte	0x02, 0x03, 0x00, 0x00, 0x02, 0x06, 0x01, 0x00, 0x04, 0x0b, 0x08, 0x00, 0x09, 0x00, 0x00, 0x00
        /*0020*/ 	.byte	0x00, 0x00, 0x00, 0x00


//--------------------- .nv.info._Z8printIDsv     --------------------------
	.section	.nv.info._Z8printIDsv,"",@"SHT_CUDA_INFO"
	.sectionflags	@""
	.align	4


	//----- nvinfo : EIATTR_CUDA_API_VERSION
	.align		4
        /*0000*/ 	.byte	0x04, 0x37
        /*0002*/ 	.short	(.L_8 - .L_7)
.L_7:
        /*0004*/ 	.word	0x00000082


	//----- nvinfo : EIATTR_SPARSE_MMA_MASK
	.align		4
.L_8:
        /*0008*/ 	.byte	0x03, 0x50
        /*000a*/ 	.short	0x0000


	//----- nvinfo : EIATTR_MAXREG_COUNT
	.align		4
        /*000c*/ 	.byte	0x03, 0x1b
        /*000e*/ 	.short	0x00ff


	//----- nvinfo : EIATTR_EXTERNS
	.align		4
        /*0010*/ 	.byte	0x04, 0x0f
        /*0012*/ 	.short	(.L_10 - .L_9)


	//   ....[0]....
	.align		4
.L_9:
        /*0014*/ 	.word	index@(vprintf)


	//----- nvinfo : EIATTR_MERCURY_ISA_VERSION
	.align		4
.L_10:
        /*0018*/ 	.byte	0x03, 0x5f
        /*001a*/ 	.short	0x0101


	//----- nvinfo : EIATTR_VRC_CTA_INIT_COUNT
	.align		4
        /*001c*/ 	.byte	0x02, 0x4a
	.zero		1
	.zero		1


	//----- nvinfo : EIATTR_SYSCALL_OFFSETS
	.align		4
        /*0020*/ 	.byte	0x04, 0x46
        /*0022*/ 	.short	(.L_12 - .L_11)


	//   ....[0]....
.L_11:
        /*0024*/ 	.word	0x00000110


	//----- nvinfo : EIATTR_EXIT_INSTR_OFFSETS
	.align		4
.L_12:
        /*0028*/ 	.byte	0x04, 0x1c
        /*002a*/ 	.short	(.L_14 - .L_13)


	//   ....[0]....
.L_13:
        /*002c*/ 	.word	0x00000120


	//----- nvinfo : EIATTR_SW_WAR
	.align		4
.L_14:
        /*0030*/ 	.byte	0x04, 0x36
        /*0032*/ 	.short	(.L_16 - .L_15)
.L_15:
        /*0034*/ 	.word	0x00000008
.L_16:


//--------------------- .nv.callgraph             --------------------------
	.section	.nv.callgraph,"",@"SHT_CUDA_CALLGRAPH"
	.align	4
	.sectionentsize	8
	.align		4
        /*0000*/ 	.word	0x00000000
	.align		4
        /*0004*/ 	.word	0xffffffff
	.align		4
        /*0008*/ 	.word	index@(_Z8printIDsv)
	.align		4
        /*000c*/ 	.word	index@(vprintf)
	.align		4
        /*0010*/ 	.word	0x00000000
	.align		4
        /*0014*/ 	.word	0xfffffffe
	.align		4
        /*0018*/ 	.word	0x00000000
	.align		4
        /*001c*/ 	.word	0xfffffffd
	.align		4
        /*0020*/ 	.word	0x00000000
	.align		4
        /*0024*/ 	.word	0xfffffffc


//--------------------- .nv.constant4             --------------------------
	.section	.nv.constant4,"a",@progbits
	.align	8
	.align		8
.nv.constant4:
        /*0000*/ 	.dword	vprintf
	.align		8
        /*0008*/ 	.dword	$str


//--------------------- .text._Z8printIDsv        --------------------------
	.section	.text._Z8printIDsv,"ax",@progbits
	.align	128
        .global         _Z8printIDsv
        .type           _Z8printIDsv,@function
        .size           _Z8printIDsv,(.L_x_2 - _Z8printIDsv)
        .other          _Z8printIDsv,@"STO_CUDA_ENTRY STV_DEFAULT"
_Z8printIDsv:
.text._Z8printIDsv:
[----:B------:R-:W0:Y:S01]  /*0000*/  LDC R1, c[0x0][0x37c] ;  /* 0x0000df00ff017b82 */ /* 0x000e220000000800 */
[----:B------:R-:W1:Y:S01]  /*0010*/  S2R R3, SR_TID.X ;  /* 0x0000000000037919 */ /* 0x000e620000002100 */
[----:B------:R-:W2:Y:S06]  /*0020*/  LDCU UR5, c[0x0][0x2fc] ;  /* 0x00005f80ff0577ac */ /* 0x000eac0008000800 */
[----:B------:R-:W1:Y:S01]  /*0030*/  S2UR UR6, SR_CTAID.X ;  /* 0x00000000000679c3 */ /* 0x000e620000002500 */
[----:B------:R-:W-:Y:S01]  /*0040*/  MOV R2, 0x0 ;  /* 0x0000000000027802 */ /* 0x000fe20000000f00 */
[----:B0-----:R-:W-:Y:S01]  /*0050*/  VIADD R1, R1, 0xfffffff8 ;  /* 0xfffffff801017836 */ /* 0x001fe20000000000 */
[----:B------:R-:W0:Y:S05]  /*0060*/  LDCU UR4, c[0x0][0x2f8] ;  /* 0x00005f00ff0477ac */ /* 0x000e2a0008000800 */
[----:B------:R-:W1:Y:S01]  /*0070*/  LDC R0, c[0x0][0x360] ;  /* 0x0000d800ff007b82 */ /* 0x000e620000000800 */
[----:B0-----:R-:W-:-:S05]  /*0080*/  IADD3 R6, P0, PT, R1, UR4, RZ ;  /* 0x0000000401067c10 */ /* 0x001fca000ff1e0ff */
[----:B--2---:R-:W-:Y:S02]  /*0090*/  IMAD.X R7, RZ, RZ, UR5, P0 ;  /* 0x00000005ff077e24 */ /* 0x004fe400080e06ff */
[----:B-1----:R-:W-:Y:S01]  /*00a0*/  IMAD R0, R0, UR6, R3 ;  /* 0x0000000600007c24 */ /* 0x002fe2000f8e0203 */
[----:B------:R-:W0:Y:S01]  /*00b0*/  LDCU.64 UR6, c[0x4][0x8] ;  /* 0x01000100ff0677ac */ /* 0x000e220008000a00 */
[----:B------:R-:W1:Y:S03]  /*00c0*/  LDC.64 R2, c[0x4][R2] ;  /* 0x0100000002027b82 */ /* 0x000e660000000a00 */
[----:B------:R2:W-:Y:S01]  /*00d0*/  STL [R1], R0 ;  /* 0x0000000001007387 */ /* 0x0005e20000100800 */
[----:B0-----:R-:W-:Y:S01]  /*00e0*/  IMAD.U32 R4, RZ, RZ, UR6 ;  /* 0x00000006ff047e24 */ /* 0x001fe2000f8e00ff */
[----:B--2---:R-:W-:-:S07]  /*00f0*/  MOV R5, UR7 ;  /* 0x0000000700057c02 */ /* 0x004fce0008000f00 */
[----:B------:R-:W-:-:S07]  /*0100*/  LEPC R20, `(.L_x_0) ;  /* 0x000000001014794e */ /* 0x000fce0000000000 */
[----:B-1----:R-:W-:Y:S05]  /*0110*/  CALL.ABS.NOINC R2 ;  /* 0x0000000002007343 */ /* 0x002fea0003c00000 */
.L_x_0:
[----:B------:R-:W-:Y:S05]  /*0120*/  EXIT ;  /* 0x000000000000794d */ /* 0x000fea0003800000 */
.L_x_1:
[----:B------:R-:W-:-:S00]  /*0130*/  BRA `(.L_x_1) ;  /* 0xfffffffc00fc7947 */ /* 0x000fc0000383ffff */
[----:B------:R-:W-:-:S00]  /*0140*/  NOP ;  /* 0x0000000000007918 */ /* 0x000fc00000000000 */
        /* <DEDUP_REMOVED lines=11> */
.L_x_2:


//--------------------- .nv.global.init           --------------------------
	.section	.nv.global.init,"aw",@progbits
.nv.global.init:
	.type		$str,@object
	.size		$str,(.L_0 - $str)
$str:
        /*0000*/ 	.byte	0x54, 0x68, 0x72, 0x65, 0x61, 0x64, 0x20, 0x25, 0x64, 0x0a, 0x00
.L_0:


//--------------------- .nv.shared.reserved.0     --------------------------
	.section	.nv.shared.reserved.0,"aw",@nobits
	.weak		__nv_reservedSMEM_offset_0_alias
	.size		__nv_reservedSMEM_offset_0_alias, 0, 64
	.other		__nv_reservedSMEM_offset_0_alias,@"STO_CUDA_RESERVED_SHARED STV_DEFAULT"
__nv_reservedSMEM_offset_0_alias:
	.zero		0
	.zero		64


//--------------------- .nv.constant0._Z8printIDsv --------------------------
	.section	.nv.constant0._Z8printIDsv,"a",@progbits
	.sectionflags	@""
	.align	4
.nv.constant0._Z8printIDsv:
	.zero		896


//--------------------- SYMBOLS --------------------------

	.type		.nv.reservedSmem.offset0,@object
	.size		.nv.reservedSmem.offset0,0x4
	.type		vprintf,@function
